//
// Generated by NVIDIA NVVM Compiler
//
// Compiler Build ID: CL-36424714
// Cuda compilation tools, release 13.0, V13.0.88
// Based on NVVM 20.0.0
//

.version 9.0
.target sm_100
.address_size 64

	// .globl	_Z6vecAddPfS_S_i

.visible .entry _Z6vecAddPfS_S_i(
	.param .u64 .ptr .align 1 _Z6vecAddPfS_S_i_param_0,
	.param .u64 .ptr .align 1 _Z6vecAddPfS_S_i_param_1,
	.param .u64 .ptr .align 1 _Z6vecAddPfS_S_i_param_2,
	.param .u32 _Z6vecAddPfS_S_i_param_3
)
{
	.reg .pred 	%p<2>;
	.reg .b32 	%r<11>;
	.reg .b32 	%f<4>;
	.reg .b64 	%rd<11>;

	ld.param.u64 	%rd1, [_Z6vecAddPfS_S_i_param_0];
	ld.param.u64 	%rd2, [_Z6vecAddPfS_S_i_param_1];
	ld.param.u64 	%rd3, [_Z6vecAddPfS_S_i_param_2];
	ld.param.u32 	%r2, [_Z6vecAddPfS_S_i_param_3];
	mov.u32 	%r3, %nctaid.x;
	mov.u32 	%r4, %nctaid.y;
	mov.u32 	%r5, %ctaid.z;
	mov.u32 	%r6, %ctaid.y;
	mov.u32 	%r7, %ctaid.x;
	mad.lo.s32 	%r8, %r5, %r4, %r6;
	mad.lo.s32 	%r1, %r8, %r3, %r7;
	mul.lo.s32 	%r9, %r2, %r2;
	mul.lo.s32 	%r10, %r9, %r2;
	setp.ge.s32 	%p1, %r1, %r10;
	@%p1 bra 	$L__BB0_2;
	cvta.to.global.u64 	%rd4, %rd1;
	cvta.to.global.u64 	%rd5, %rd2;
	cvta.to.global.u64 	%rd6, %rd3;
	mul.wide.s32 	%rd7, %r1, 4;
	add.s64 	%rd8, %rd4, %rd7;
	ld.global.f32 	%f1, [%rd8];
	add.s64 	%rd9, %rd5, %rd7;
	ld.global.f32 	%f2, [%rd9];
	add.f32 	%f3, %f1, %f2;
	add.s64 	%rd10, %rd6, %rd7;
	st.global.f32 	[%rd10], %f3;
$L__BB0_2:
	ret;

}


// ===== COMPILED SASS (sm_100) =====

	.target	sm_100

	.elftype	@"ET_EXEC"


//--------------------- .note.nv.tkinfo           --------------------------
	.section	.note.nv.tkinfo,"",@"SHT_NOTE"
	.sectionflags	@"SHF_NOTE_NV_TKINFO"
	.tkinfo
        /*0018*/ 	.word	0x00000002
        /*0030*/ 	.string	""
        /*0030*/ 	.string	"ptxas"
        /*0030*/ 	.string	"Cuda compilation tools, release 13.0, V13.0.88"
        /*0030*/ 	.string	"Build cuda_13.0.r13.0/compiler.36424714_0"
        /*0030*/ 	.string	"-arch sm_100 -m 64 "



//--------------------- .note.nv.cuinfo           --------------------------
	.section	.note.nv.cuinfo,"",@"SHT_NOTE"
	.sectionflags	@"SHF_NOTE_NV_CUINFO"
        /*0018*/ 	.short	0x0002
        /*001a*/ 	.short	0x0064
        /*001c*/ 	.short	0x0082
	.zero		2


//--------------------- .nv.info                  --------------------------
	.section	.nv.info,"",@"SHT_CUDA_INFO"
	.align	4


	//----- nvinfo : EIATTR_REGCOUNT
	.align		4
        /*0000*/ 	.byte	0x04, 0x2f
        /*0002*/ 	.short	(.L_1 - .L_0)
	.align		4
.L_0:
        /*0004*/ 	.word	index@(_Z6vecAddPfS_S_i)
        /*0008*/ 	.word	0x0000000c


	//----- nvinfo : EIATTR_FRAME_SIZE
	.align		4
.L_1:
        /*000c*/ 	.byte	0x04, 0x11
        /*000e*/ 	.short	(.L_3 - .L_2)
	.align		4
.L_2:
        /*0010*/ 	.word	index@(_Z6vecAddPfS_S_i)
        /*0014*/ 	.word	0x00000000


	//----- nvinfo : EIATTR_MIN_STACK_SIZE
	.align		4
.L_3:
        /*0018*/ 	.byte	0x04, 0x12
        /*001a*/ 	.short	(.L_5 - .L_4)
	.align		4
.L_4:
        /*001c*/ 	.word	index@(_Z6vecAddPfS_S_i)
        /*0020*/ 	.word	0x00000000
.L_5:


//--------------------- .nv.compat                --------------------------
	.section	.nv.compat,"",@"SHT_CUDA_COMPAT_INFO"
	.align	4
        /*0000*/ 	.byte	0x02, 0x09, 0x00, 0x00, 0x02, 0x02, 0x01, 0x00, 0x02, 0x05, 0x05, 0x00, 0x03, 0x07, 0x01, 0x01
        /*0010*/ 	.byte	0x02, 0x03, 0x00, 0x00, 0x02, 0x06, 0x01, 0x00, 0x04, 0x0b, 0x08, 0x00, 0x09, 0x00, 0x00, 0x00
        /*0020*/ 	.byte	0x00, 0x00, 0x00, 0x00


//--------------------- .nv.info._Z6vecAddPfS_S_i --------------------------
	.section	.nv.info._Z6vecAddPfS_S_i,"",@"SHT_CUDA_INFO"
	.sectionflags	@""
	.align	4


	//----- nvinfo : EIATTR_CUDA_API_VERSION
	.align		4
        /*0000*/ 	.byte	0x04, 0x37
        /*0002*/ 	.short	(.L_7 - .L_6)
.L_6:
        /*0004*/ 	.word	0x00000082


	//----- nvinfo : EIATTR_KPARAM_INFO
	.align		4
.L_7:
        /*0008*/ 	.byte	0x04, 0x17
        /*000a*/ 	.short	(.L_9 - .L_8)
.L_8:
        /*000c*/ 	.word	0x00000000
        /*0010*/ 	.short	0x0003
        /*0012*/ 	.short	0x0018
        /*0014*/ 	.byte	0x00, 0xf0, 0x11, 0x00


	//----- nvinfo : EIATTR_KPARAM_INFO
	.align		4
.L_9:
        /*0018*/ 	.byte	0x04, 0x17
        /*001a*/ 	.short	(.L_11 - .L_10)
.L_10:
        /*001c*/ 	.word	0x00000000
        /*0020*/ 	.short	0x0002
        /*0022*/ 	.short	0x0010
        /*0024*/ 	.byte	0x00, 0xf5, 0x21, 0x00


	//----- nvinfo : EIATTR_KPARAM_INFO
	.align		4
.L_11:
        /*0028*/ 	.byte	0x04, 0x17
        /*002a*/ 	.short	(.L_13 - .L_12)
.L_12:
        /*002c*/ 	.word	0x00000000
        /*0030*/ 	.short	0x0001
        /*0032*/ 	.short	0x0008
        /*0034*/ 	.byte	0x00, 0xf5, 0x21, 0x00


	//----- nvinfo : EIATTR_KPARAM_INFO
	.align		4
.L_13:
        /*0038*/ 	.byte	0x04, 0x17
        /*003a*/ 	.short	(.L_15 - .L_14)
.L_14:
        /*003c*/ 	.word	0x00000000
        /*0040*/ 	.short	0x0000
        /*0042*/ 	.short	0x0000
        /*0044*/ 	.byte	0x00, 0xf5, 0x21, 0x00


	//----- nvinfo : EIATTR_SPARSE_MMA_MASK
	.align		4
.L_15:
        /*0048*/ 	.byte	0x03, 0x50
        /*004a*/ 	.short	0x0000


	//----- nvinfo : EIATTR_MAXREG_COUNT
	.align		4
        /*004c*/ 	.byte	0x03, 0x1b
        /*004e*/ 	.short	0x00ff


	//----- nvinfo : EIATTR_MERCURY_ISA_VERSION
	.align		4
        /*0050*/ 	.byte	0x03, 0x5f
        /*0052*/ 	.short	0x0101


	//----- nvinfo : EIATTR_VRC_CTA_INIT_COUNT
	.align		4
        /*0054*/ 	.byte	0x02, 0x4a
	.zero		1
	.zero		1


	//----- nvinfo : EIATTR_EXIT_INSTR_OFFSETS
	.align		4
        /*0058*/ 	.byte	0x04, 0x1c
        /*005a*/ 	.short	(.L_17 - .L_16)


	//   ....[0]....
.L_16:
        /*005c*/ 	.word	0x000000c0


	//   ....[1]....
        /*0060*/ 	.word	0x00000180


	//----- nvinfo : EIATTR_CBANK_PARAM_SIZE
	.align		4
.L_17:
        /*0064*/ 	.byte	0x03, 0x19
        /*0066*/ 	.short	0x001c


	//----- nvinfo : EIATTR_PARAM_CBANK
	.align		4
        /*0068*/ 	.byte	0x04, 0x0a
        /*006a*/ 	.short	(.L_19 - .L_18)
	.align		4
.L_18:
        /*006c*/ 	.word	index@(.nv.constant0._Z6vecAddPfS_S_i)
        /*0070*/ 	.short	0x0380
        /*0072*/ 	.short	0x001c


	//----- nvinfo : EIATTR_SW_WAR
	.align		4
.L_19:
        /*0074*/ 	.byte	0x04, 0x36
        /*0076*/ 	.short	(.L_21 - .L_20)
.L_20:
        /*0078*/ 	.word	0x00000008
.L_21:


//--------------------- .nv.callgraph             --------------------------
	.section	.nv.callgraph,"",@"SHT_CUDA_CALLGRAPH"
	.align	4
	.sectionentsize	8
	.align		4
        /*0000*/ 	.word	0x00000000
	.align		4
        /*0004*/ 	.word	0xffffffff
	.align		4
        /*0008*/ 	.word	0x00000000
	.align		4
        /*000c*/ 	.word	0xfffffffe
	.align		4
        /*0010*/ 	.word	0x00000000
	.align		4
        /*0014*/ 	.word	0xfffffffd
	.align		4
        /*0018*/ 	.word	0x00000000
	.align		4
        /*001c*/ 	.word	0xfffffffc


//--------------------- .text._Z6vecAddPfS_S_i    --------------------------
	.section	.text._Z6vecAddPfS_S_i,"ax",@progbits
	.align	128
        .global         _Z6vecAddPfS_S_i
        .type           _Z6vecAddPfS_S_i,@function
        .size           _Z6vecAddPfS_S_i,(.L_x_1 - _Z6vecAddPfS_S_i)
        .other          _Z6vecAddPfS_S_i,@"STO_CUDA_ENTRY STV_DEFAULT"
_Z6vecAddPfS_S_i:
.text._Z6vecAddPfS_S_i:
[----:B------:R-:W-:Y:S01]  /*0000*/  LDC R1, c[0x0][0x37c] ;  /* 0x0000df00ff017b82 */ /* 0x000fe20000000800 */
[----:B------:R-:W0:Y:S01]  /*0010*/  S2R R0, SR_CTAID.Z ;  /* 0x0000000000007919 */ /* 0x000e220000002700 */
[----:B------:R-:W1:Y:S01]  /*0020*/  LDCU UR6, c[0x0][0x370] ;  /* 0x00006e00ff0677ac */ /* 0x000e620008000800 */
[----:B------:R-:W0:Y:S01]  /*0030*/  S2R R3, SR_CTAID.Y ;  /* 0x0000000000037919 */ /* 0x000e220000002600 */
[----:B------:R-:W2:Y:S01]  /*0040*/  LDCU UR5, c[0x0][0x398] ;  /* 0x00007300ff0577ac */ /* 0x000ea20008000800 */
[----:B------:R-:W1:Y:S01]  /*0050*/  S2R R9, SR_CTAID.X ;  /* 0x0000000000097919 */ /* 0x000e620000002500 */
[----:B------:R-:W0:Y:S01]  /*0060*/  LDCU UR7, c[0x0][0x374] ;  /* 0x00006e80ff0777ac */ /* 0x000e220008000800 */
[----:B--2---:R-:W-:-:S04]  /*0070*/  UIMAD UR4, UR5, UR5, URZ ;  /* 0x00000005050472a4 */ /* 0x004fc8000f8e02ff */
[----:B------:R-:W-:Y:S01]  /*0080*/  UIMAD UR4, UR4, UR5, URZ ;  /* 0x00000005040472a4 */ /* 0x000fe2000f8e02ff */
[----:B0-----:R-:W-:-:S04]  /*0090*/  IMAD R0, R0, UR7, R3 ;  /* 0x0000000700007c24 */ /* 0x001fc8000f8e0203 */
[----:B-1----:R-:W-:-:S05]  /*00a0*/  IMAD R9, R0, UR6, R9 ;  /* 0x0000000600097c24 */ /* 0x002fca000f8e0209 */
[----:B------:R-:W-:-:S13]  /*00b0*/  ISETP.GE.AND P0, PT, R9, UR4, PT ;  /* 0x0000000409007c0c */ /* 0x000fda000bf06270 */
[----:B------:R-:W-:Y:S05]  /*00c0*/  @P0 EXIT ;  /* 0x000000000000094d */ /* 0x000fea0003800000 */
[----:B------:R-:W0:Y:S01]  /*00d0*/  LDC.64 R2, c[0x0][0x380] ;  /* 0x0000e000ff027b82 */ /* 0x000e220000000a00 */
[----:B------:R-:W1:Y:S07]  /*00e0*/  LDCU.64 UR4, c[0x0][0x358] ;  /* 0x00006b00ff0477ac */ /* 0x000e6e0008000a00 */
[----:B------:R-:W2:Y:S08]  /*00f0*/  LDC.64 R4, c[0x0][0x388] ;  /* 0x0000e200ff047b82 */ /* 0x000eb00000000a00 */
[----:B------:R-:W3:Y:S01]  /*0100*/  LDC.64 R6, c[0x0][0x390] ;  /* 0x0000e400ff067b82 */ /* 0x000ee20000000a00 */
[----:B0-----:R-:W-:-:S06]  /*0110*/  IMAD.WIDE R2, R9, 0x4, R2 ;  /* 0x0000000409027825 */ /* 0x001fcc00078e0202 */
[----:B-1----:R-:W4:Y:S01]  /*0120*/  LDG.E R2, desc[UR4][R2.64] ;  /* 0x0000000402027981 */ /* 0x002f22000c1e1900 */
[----:B--2---:R-:W-:-:S06]  /*0130*/  IMAD.WIDE R4, R9, 0x4, R4 ;  /* 0x0000000409047825 */ /* 0x004fcc00078e0204 */
[----:B------:R-:W4:Y:S01]  /*0140*/  LDG.E R5, desc[UR4][R4.64] ;  /* 0x0000000404057981 */ /* 0x000f22000c1e1900 */
[----:B---3--:R-:W-:-:S04]  /*0150*/  IMAD.WIDE R6, R9, 0x4, R6 ;  /* 0x0000000409067825 */ /* 0x008fc800078e0206 */
[----:B----4-:R-:W-:-:S05]  /*0160*/  FADD R9, R2, R5 ;  /* 0x0000000502097221 */ /* 0x010fca0000000000 */
[----:B------:R-:W-:Y:S01]  /*0170*/  STG.E desc[UR4][R6.64], R9 ;  /* 0x0000000906007986 */ /* 0x000fe2000c101904 */
[----:B------:R-:W-:Y:S05]  /*0180*/  EXIT ;  /* 0x000000000000794d */ /* 0x000fea0003800000 */
.L_x_0:
[----:B------:R-:W-:-:S00]  /*0190*/  BRA `(.L_x_0) ;  /* 0xfffffffc00fc7947 */ /* 0x000fc0000383ffff */
[----:B------:R-:W-:-:S00]  /*01a0*/  NOP ;  /* 0x0000000000007918 */ /* 0x000fc00000000000 */
        /* <DEDUP_REMOVED lines=13> */
.L_x_1:


//--------------------- .nv.shared.reserved.0     --------------------------
	.section	.nv.shared.reserved.0,"aw",@nobits
	.weak		__nv_reservedSMEM_offset_0_alias
	.size		__nv_reservedSMEM_offset_0_alias, 0, 64
	.other		__nv_reservedSMEM_offset_0_alias,@"STO_CUDA_RESERVED_SHARED STV_DEFAULT"
__nv_reservedSMEM_offset_0_alias:
	.zero		0
	.zero		64


//--------------------- .nv.constant0._Z6vecAddPfS_S_i --------------------------
	.section	.nv.constant0._Z6vecAddPfS_S_i,"a",@progbits
	.sectionflags	@""
	.align	4
.nv.constant0._Z6vecAddPfS_S_i:
	.zero		924


//--------------------- SYMBOLS --------------------------

	.type		.nv.reservedSmem.offset0,@object
	.size		.nv.reservedSmem.offset0,0x4
